//
// Generated by NVIDIA NVVM Compiler
//
// Compiler Build ID: CL-36424714
// Cuda compilation tools, release 13.0, V13.0.88
// Based on NVVM 20.0.0
//

.version 9.0
.target sm_100
.address_size 64

	// .globl	_Z17printDeviceMemoryPfi
.extern .func  (.param .b32 func_retval0) vprintf
(
	.param .b64 vprintf_param_0,
	.param .b64 vprintf_param_1
)
;
.global .align 1 .b8 $str[10] = {37, 100, 32, 124, 32, 37, 102, 32, 10};

.visible .entry _Z17printDeviceMemoryPfi(
	.param .u64 .ptr .align 1 _Z17printDeviceMemoryPfi_param_0,
	.param .u32 _Z17printDeviceMemoryPfi_param_1
)
{
	.local .align 16 .b8 	__local_depot0[16];
	.reg .b64 	%SP;
	.reg .b64 	%SPL;
	.reg .pred 	%p<2>;
	.reg .b32 	%r<8>;
	.reg .b32 	%f<2>;
	.reg .b64 	%rd<9>;
	.reg .b64 	%fd<2>;

	mov.u64 	%SPL, __local_depot0;
	cvta.local.u64 	%SP, %SPL;
	ld.param.u64 	%rd1, [_Z17printDeviceMemoryPfi_param_0];
	ld.param.u32 	%r2, [_Z17printDeviceMemoryPfi_param_1];
	mov.u32 	%r3, %tid.x;
	mov.u32 	%r4, %ctaid.x;
	mov.u32 	%r5, %ntid.x;
	mad.lo.s32 	%r1, %r4, %r5, %r3;
	setp.ge.s32 	%p1, %r1, %r2;
	@%p1 bra 	$L__BB0_2;
	add.u64 	%rd2, %SP, 0;
	add.u64 	%rd3, %SPL, 0;
	cvta.to.global.u64 	%rd4, %rd1;
	mul.wide.s32 	%rd5, %r1, 4;
	add.s64 	%rd6, %rd4, %rd5;
	ld.global.f32 	%f1, [%rd6];
	cvt.f64.f32 	%fd1, %f1;
	st.local.u32 	[%rd3], %r1;
	st.local.f64 	[%rd3+8], %fd1;
	mov.u64 	%rd7, $str;
	cvta.global.u64 	%rd8, %rd7;
	{ // callseq 0, 0
	.param .b64 param0;
	st.param.b64 	[param0], %rd8;
	.param .b64 param1;
	st.param.b64 	[param1], %rd2;
	.param .b32 retval0;
	call.uni (retval0), 
	vprintf, 
	(
	param0, 
	param1
	);
	ld.param.b32 	%r6, [retval0];
	} // callseq 0
$L__BB0_2:
	ret;

}
	// .globl	_Z14StencilOneStepPfS_iii
.visible .entry _Z14StencilOneStepPfS_iii(
	.param .u64 .ptr .align 1 _Z14StencilOneStepPfS_iii_param_0,
	.param .u64 .ptr .align 1 _Z14StencilOneStepPfS_iii_param_1,
	.param .u32 _Z14StencilOneStepPfS_iii_param_2,
	.param .u32 _Z14StencilOneStepPfS_iii_param_3,
	.param .u32 _Z14StencilOneStepPfS_iii_param_4
)
{
	.reg .pred 	%p<12>;
	.reg .b32 	%r<18>;
	.reg .b32 	%f<16>;
	.reg .b64 	%rd<18>;
	.reg .b64 	%fd<13>;

	ld.param.u64 	%rd3, [_Z14StencilOneStepPfS_iii_param_0];
	ld.param.u64 	%rd4, [_Z14StencilOneStepPfS_iii_param_1];
	ld.param.u32 	%r2, [_Z14StencilOneStepPfS_iii_param_2];
	ld.param.u32 	%r3, [_Z14StencilOneStepPfS_iii_param_3];
	ld.param.u32 	%r4, [_Z14StencilOneStepPfS_iii_param_4];
	cvta.to.global.u64 	%rd1, %rd4;
	cvta.to.global.u64 	%rd2, %rd3;
	mov.u32 	%r5, %tid.x;
	mov.u32 	%r6, %ctaid.x;
	mov.u32 	%r7, %ntid.x;
	mad.lo.s32 	%r1, %r6, %r7, %r5;
	setp.eq.s32 	%p1, %r4, 1;
	@%p1 bra 	$L__BB1_4;
	setp.ne.s32 	%p2, %r4, 0;
	@%p2 bra 	$L__BB1_6;
	setp.le.s32 	%p6, %r1, %r3;
	shl.b32 	%r11, %r3, 1;
	add.s32 	%r12, %r2, %r11;
	add.s32 	%r13, %r12, -1;
	setp.ge.s32 	%p7, %r1, %r13;
	or.pred  	%p8, %p6, %p7;
	@%p8 bra 	$L__BB1_8;
	mul.wide.s32 	%rd10, %r1, 4;
	add.s64 	%rd11, %rd2, %rd10;
	ld.global.f32 	%f6, [%rd11];
	cvt.f64.f32 	%fd5, %f6;
	ld.global.f32 	%f7, [%rd11+-4];
	ld.global.f32 	%f8, [%rd11+4];
	add.f32 	%f9, %f7, %f8;
	cvt.f64.f32 	%fd6, %f9;
	mul.f64 	%fd7, %fd6, 0d3FC999999999999A;
	fma.rn.f64 	%fd8, %fd5, 0d3FE3333333333333, %fd7;
	cvt.rn.f32.f64 	%f10, %fd8;
	add.s64 	%rd12, %rd1, %rd10;
	st.global.f32 	[%rd12], %f10;
	bra.uni 	$L__BB1_8;
$L__BB1_4:
	setp.lt.s32 	%p3, %r1, 1;
	add.s32 	%r8, %r2, %r3;
	add.s32 	%r9, %r8, -1;
	setp.ge.s32 	%p4, %r1, %r9;
	or.pred  	%p5, %p3, %p4;
	@%p5 bra 	$L__BB1_8;
	mul.wide.u32 	%rd5, %r1, 4;
	add.s64 	%rd6, %rd2, %rd5;
	ld.global.f32 	%f1, [%rd6];
	cvt.f64.f32 	%fd1, %f1;
	add.s32 	%r10, %r1, -1;
	mul.wide.u32 	%rd7, %r10, 4;
	add.s64 	%rd8, %rd2, %rd7;
	ld.global.f32 	%f2, [%rd8];
	ld.global.f32 	%f3, [%rd6+4];
	add.f32 	%f4, %f2, %f3;
	cvt.f64.f32 	%fd2, %f4;
	mul.f64 	%fd3, %fd2, 0d3FC999999999999A;
	fma.rn.f64 	%fd4, %fd1, 0d3FE3333333333333, %fd3;
	cvt.rn.f32.f64 	%f5, %fd4;
	add.s64 	%rd9, %rd1, %rd5;
	st.global.f32 	[%rd9], %f5;
	bra.uni 	$L__BB1_8;
$L__BB1_6:
	setp.lt.s32 	%p9, %r1, 1;
	shl.b32 	%r14, %r3, 1;
	add.s32 	%r15, %r2, %r14;
	add.s32 	%r16, %r15, -1;
	setp.ge.s32 	%p10, %r1, %r16;
	or.pred  	%p11, %p9, %p10;
	@%p11 bra 	$L__BB1_8;
	mul.wide.u32 	%rd13, %r1, 4;
	add.s64 	%rd14, %rd2, %rd13;
	ld.global.f32 	%f11, [%rd14];
	cvt.f64.f32 	%fd9, %f11;
	add.s32 	%r17, %r1, -1;
	mul.wide.u32 	%rd15, %r17, 4;
	add.s64 	%rd16, %rd2, %rd15;
	ld.global.f32 	%f12, [%rd16];
	ld.global.f32 	%f13, [%rd14+4];
	add.f32 	%f14, %f12, %f13;
	cvt.f64.f32 	%fd10, %f14;
	mul.f64 	%fd11, %fd10, 0d3FC999999999999A;
	fma.rn.f64 	%fd12, %fd9, 0d3FE3333333333333, %fd11;
	cvt.rn.f32.f64 	%f15, %fd12;
	add.s64 	%rd17, %rd1, %rd13;
	st.global.f32 	[%rd17], %f15;
$L__BB1_8:
	ret;

}


// ===== COMPILED SASS (sm_100) =====

	.target	sm_100

	.elftype	@"ET_EXEC"


//--------------------- .note.nv.tkinfo           --------------------------
	.section	.note.nv.tkinfo,"",@"SHT_NOTE"
	.sectionflags	@"SHF_NOTE_NV_TKINFO"
	.tkinfo
        /*0018*/ 	.word	0x00000002
        /*0030*/ 	.string	""
        /*0030*/ 	.string	"ptxas"
        /*0030*/ 	.string	"Cuda compilation tools, release 13.0, V13.0.88"
        /*0030*/ 	.string	"Build cuda_13.0.r13.0/compiler.36424714_0"
        /*0030*/ 	.string	"-arch sm_100 -m 64 "



//--------------------- .note.nv.cuinfo           --------------------------
	.section	.note.nv.cuinfo,"",@"SHT_NOTE"
	.sectionflags	@"SHF_NOTE_NV_CUINFO"
        /*0018*/ 	.short	0x0002
        /*001a*/ 	.short	0x0064
        /*001c*/ 	.short	0x0082
	.zero		2


//--------------------- .nv.info                  --------------------------
	.section	.nv.info,"",@"SHT_CUDA_INFO"
	.align	4


	//----- nvinfo : EIATTR_REGCOUNT
	.align		4
        /*0000*/ 	.byte	0x04, 0x2f
        /*0002*/ 	.short	(.L_2 - .L_1)
	.align		4
.L_1:
        /*0004*/ 	.word	index@(_Z17printDeviceMemoryPfi)
        /*0008*/ 	.word	0x00000018


	//----- nvinfo : EIATTR_FRAME_SIZE
	.align		4
.L_2:
        /*000c*/ 	.byte	0x04, 0x11
        /*000e*/ 	.short	(.L_4 - .L_3)
	.align		4
.L_3:
        /*0010*/ 	.word	index@(_Z17printDeviceMemoryPfi)
        /*0014*/ 	.word	0x00000010


	//----- nvinfo : EIATTR_REGCOUNT
	.align		4
.L_4:
        /*0018*/ 	.byte	0x04, 0x2f
        /*001a*/ 	.short	(.L_6 - .L_5)
	.align		4
.L_5:
        /*001c*/ 	.word	index@(_Z14StencilOneStepPfS_iii)
        /*0020*/ 	.word	0x00000010


	//----- nvinfo : EIATTR_FRAME_SIZE
	.align		4
.L_6:
        /*0024*/ 	.byte	0x04, 0x11
        /*0026*/ 	.short	(.L_8 - .L_7)
	.align		4
.L_7:
        /*0028*/ 	.word	index@(_Z14StencilOneStepPfS_iii)
        /*002c*/ 	.word	0x00000000


	//----- nvinfo : EIATTR_MIN_STACK_SIZE
	.align		4
.L_8:
        /*0030*/ 	.byte	0x04, 0x12
        /*0032*/ 	.short	(.L_10 - .L_9)
	.align		4
.L_9:
        /*0034*/ 	.word	index@(_Z14StencilOneStepPfS_iii)
        /*0038*/ 	.word	0x00000000


	//----- nvinfo : EIATTR_MIN_STACK_SIZE
	.align		4
.L_10:
        /*003c*/ 	.byte	0x04, 0x12
        /*003e*/ 	.short	(.L_12 - .L_11)
	.align		4
.L_11:
        /*0040*/ 	.word	index@(_Z17printDeviceMemoryPfi)
        /*0044*/ 	.word	0x00000010
.L_12:


//--------------------- .nv.compat                --------------------------
	.section	.nv.compat,"",@"SHT_CUDA_COMPAT_INFO"
	.align	4
        /*0000*/ 	.byte	0x02, 0x09, 0x00, 0x00, 0x02, 0x02, 0x01, 0x00, 0x02, 0x05, 0x05, 0x00, 0x03, 0x07, 0x01, 0x01
        /*0010*/ 	.byte	0x02, 0x03, 0x00, 0x00, 0x02, 0x06, 0x01, 0x00, 0x04, 0x0b, 0x08, 0x00, 0x01, 0x00, 0x00, 0x00
        /*0020*/ 	.byte	0x00, 0x00, 0x00, 0x00


//--------------------- .nv.info._Z14StencilOneStepPfS_iii --------------------------
	.section	.nv.info._Z14StencilOneStepPfS_iii,"",@"SHT_CUDA_INFO"
	.sectionflags	@""
	.align	4


	//----- nvinfo : EIATTR_CUDA_API_VERSION
	.align		4
        /*0000*/ 	.byte	0x04, 0x37
        /*0002*/ 	.short	(.L_14 - .L_13)
.L_13:
        /*0004*/ 	.word	0x00000082


	//----- nvinfo : EIATTR_KPARAM_INFO
	.align		4
.L_14:
        /*0008*/ 	.byte	0x04, 0x17
        /*000a*/ 	.short	(.L_16 - .L_15)
.L_15:
        /*000c*/ 	.word	0x00000000
        /*0010*/ 	.short	0x0004
        /*0012*/ 	.short	0x0018
        /*0014*/ 	.byte	0x00, 0xf0, 0x11, 0x00


	//----- nvinfo : EIATTR_KPARAM_INFO
	.align		4
.L_16:
        /*0018*/ 	.byte	0x04, 0x17
        /*001a*/ 	.short	(.L_18 - .L_17)
.L_17:
        /*001c*/ 	.word	0x00000000
        /*0020*/ 	.short	0x0003
        /*0022*/ 	.short	0x0014
        /*0024*/ 	.byte	0x00, 0xf0, 0x11, 0x00


	//----- nvinfo : EIATTR_KPARAM_INFO
	.align		4
.L_18:
        /*0028*/ 	.byte	0x04, 0x17
        /*002a*/ 	.short	(.L_20 - .L_19)
.L_19:
        /*002c*/ 	.word	0x00000000
        /*0030*/ 	.short	0x0002
        /*0032*/ 	.short	0x0010
        /*0034*/ 	.byte	0x00, 0xf0, 0x11, 0x00


	//----- nvinfo : EIATTR_KPARAM_INFO
	.align		4
.L_20:
        /*0038*/ 	.byte	0x04, 0x17
        /*003a*/ 	.short	(.L_22 - .L_21)
.L_21:
        /*003c*/ 	.word	0x00000000
        /*0040*/ 	.short	0x0001
        /*0042*/ 	.short	0x0008
        /*0044*/ 	.byte	0x00, 0xf5, 0x21, 0x00


	//----- nvinfo : EIATTR_KPARAM_INFO
	.align		4
.L_22:
        /*0048*/ 	.byte	0x04, 0x17
        /*004a*/ 	.short	(.L_24 - .L_23)
.L_23:
        /*004c*/ 	.word	0x00000000
        /*0050*/ 	.short	0x0000
        /*0052*/ 	.short	0x0000
        /*0054*/ 	.byte	0x00, 0xf5, 0x21, 0x00


	//----- nvinfo : EIATTR_SPARSE_MMA_MASK
	.align		4
.L_24:
        /*0058*/ 	.byte	0x03, 0x50
        /*005a*/ 	.short	0x0000


	//----- nvinfo : EIATTR_MAXREG_COUNT
	.align		4
        /*005c*/ 	.byte	0x03, 0x1b
        /*005e*/ 	.short	0x00ff


	//----- nvinfo : EIATTR_MERCURY_ISA_VERSION
	.align		4
        /*0060*/ 	.byte	0x03, 0x5f
        /*0062*/ 	.short	0x0101


	//----- nvinfo : EIATTR_VRC_CTA_INIT_COUNT
	.align		4
        /*0064*/ 	.byte	0x02, 0x4a
	.zero		1
	.zero		1


	//----- nvinfo : EIATTR_EXIT_INSTR_OFFSETS
	.align		4
        /*0068*/ 	.byte	0x04, 0x1c
        /*006a*/ 	.short	(.L_26 - .L_25)


	//   ....[0]....
.L_25:
        /*006c*/ 	.word	0x00000100


	//   ....[1]....
        /*0070*/ 	.word	0x00000230


	//   ....[2]....
        /*0074*/ 	.word	0x00000290


	//   ....[3]....
        /*0078*/ 	.word	0x000003e0


	//   ....[4]....
        /*007c*/ 	.word	0x00000430


	//   ....[5]....
        /*0080*/ 	.word	0x00000580


	//----- nvinfo : EIATTR_CBANK_PARAM_SIZE
	.align		4
.L_26:
        /*0084*/ 	.byte	0x03, 0x19
        /*0086*/ 	.short	0x001c


	//----- nvinfo : EIATTR_PARAM_CBANK
	.align		4
        /*0088*/ 	.byte	0x04, 0x0a
        /*008a*/ 	.short	(.L_28 - .L_27)
	.align		4
.L_27:
        /*008c*/ 	.word	index@(.nv.constant0._Z14StencilOneStepPfS_iii)
        /*0090*/ 	.short	0x0380
        /*0092*/ 	.short	0x001c


	//----- nvinfo : EIATTR_SW_WAR
	.align		4
.L_28:
        /*0094*/ 	.byte	0x04, 0x36
        /*0096*/ 	.short	(.L_30 - .L_29)
.L_29:
        /*0098*/ 	.word	0x00000008
.L_30:


//--------------------- .nv.info._Z17printDeviceMemoryPfi --------------------------
	.section	.nv.info._Z17printDeviceMemoryPfi,"",@"SHT_CUDA_INFO"
	.sectionflags	@""
	.align	4


	//----- nvinfo : EIATTR_CUDA_API_VERSION
	.align		4
        /*0000*/ 	.byte	0x04, 0x37
        /*0002*/ 	.short	(.L_32 - .L_31)
.L_31:
        /*0004*/ 	.word	0x00000082


	//----- nvinfo : EIATTR_KPARAM_INFO
	.align		4
.L_32:
        /*0008*/ 	.byte	0x04, 0x17
        /*000a*/ 	.short	(.L_34 - .L_33)
.L_33:
        /*000c*/ 	.word	0x00000000
        /*0010*/ 	.short	0x0001
        /*0012*/ 	.short	0x0008
        /*0014*/ 	.byte	0x00, 0xf0, 0x11, 0x00


	//----- nvinfo : EIATTR_KPARAM_INFO
	.align		4
.L_34:
        /*0018*/ 	.byte	0x04, 0x17
        /*001a*/ 	.short	(.L_36 - .L_35)
.L_35:
        /*001c*/ 	.word	0x00000000
        /*0020*/ 	.short	0x0000
        /*0022*/ 	.short	0x0000
        /*0024*/ 	.byte	0x00, 0xf5, 0x21, 0x00


	//----- nvinfo : EIATTR_SPARSE_MMA_MASK
	.align		4
.L_36:
        /*0028*/ 	.byte	0x03, 0x50
        /*002a*/ 	.short	0x0000


	//----- nvinfo : EIATTR_MAXREG_COUNT
	.align		4
        /*002c*/ 	.byte	0x03, 0x1b
        /*002e*/ 	.short	0x00ff


	//----- nvinfo : EIATTR_EXTERNS
	.align		4
        /*0030*/ 	.byte	0x04, 0x0f
        /*0032*/ 	.short	(.L_38 - .L_37)


	//   ....[0]....
	.align		4
.L_37:
        /*0034*/ 	.word	index@(vprintf)


	//----- nvinfo : EIATTR_MERCURY_ISA_VERSION
	.align		4
.L_38:
        /*0038*/ 	.byte	0x03, 0x5f
        /*003a*/ 	.short	0x0101


	//----- nvinfo : EIATTR_VRC_CTA_INIT_COUNT
	.align		4
        /*003c*/ 	.byte	0x02, 0x4a
	.zero		1
	.zero		1


	//----- nvinfo : EIATTR_SYSCALL_OFFSETS
	.align		4
        /*0040*/ 	.byte	0x04, 0x46
        /*0042*/ 	.short	(.L_40 - .L_39)


	//   ....[0]....
.L_39:
        /*0044*/ 	.word	0x000001a0


	//----- nvinfo : EIATTR_EXIT_INSTR_OFFSETS
	.align		4
.L_40:
        /*0048*/ 	.byte	0x04, 0x1c
        /*004a*/ 	.short	(.L_42 - .L_41)


	//   ....[0]....
.L_41:
        /*004c*/ 	.word	0x000000c0


	//   ....[1]....
        /*0050*/ 	.word	0x000001b0


	//----- nvinfo : EIATTR_CRS_STACK_SIZE
	.align		4
.L_42:
        /*0054*/ 	.byte	0x04, 0x1e
        /*0056*/ 	.short	(.L_44 - .L_43)
.L_43:
        /*0058*/ 	.word	0x00000000


	//----- nvinfo : EIATTR_CBANK_PARAM_SIZE
	.align		4
.L_44:
        /*005c*/ 	.byte	0x03, 0x19
        /*005e*/ 	.short	0x000c


	//----- nvinfo : EIATTR_PARAM_CBANK
	.align		4
        /*0060*/ 	.byte	0x04, 0x0a
        /*0062*/ 	.short	(.L_46 - .L_45)
	.align		4
.L_45:
        /*0064*/ 	.word	index@(.nv.constant0._Z17printDeviceMemoryPfi)
        /*0068*/ 	.short	0x0380
        /*006a*/ 	.short	0x000c


	//----- nvinfo : EIATTR_SW_WAR
	.align		4
.L_46:
        /*006c*/ 	.byte	0x04, 0x36
        /*006e*/ 	.short	(.L_48 - .L_47)
.L_47:
        /*0070*/ 	.word	0x00000008
.L_48:


//--------------------- .nv.callgraph             --------------------------
	.section	.nv.callgraph,"",@"SHT_CUDA_CALLGRAPH"
	.align	4
	.sectionentsize	8
	.align		4
        /*0000*/ 	.word	0x00000000
	.align		4
        /*0004*/ 	.word	0xffffffff
	.align		4
        /*0008*/ 	.word	index@(_Z17printDeviceMemoryPfi)
	.align		4
        /*000c*/ 	.word	index@(vprintf)
	.align		4
        /*0010*/ 	.word	0x00000000
	.align		4
        /*0014*/ 	.word	0xfffffffe
	.align		4
        /*0018*/ 	.word	0x00000000
	.align		4
        /*001c*/ 	.word	0xfffffffd
	.align		4
        /*0020*/ 	.word	0x00000000
	.align		4
        /*0024*/ 	.word	0xfffffffc


//--------------------- .nv.constant4             --------------------------
	.section	.nv.constant4,"a",@progbits
	.align	8
	.align		8
.nv.constant4:
        /*0000*/ 	.dword	$str
	.align		8
        /*0008*/ 	.dword	vprintf


//--------------------- .text._Z14StencilOneStepPfS_iii --------------------------
	.section	.text._Z14StencilOneStepPfS_iii,"ax",@progbits
	.align	128
        .global         _Z14StencilOneStepPfS_iii
        .type           _Z14StencilOneStepPfS_iii,@function
        .size           _Z14StencilOneStepPfS_iii,(.L_x_5 - _Z14StencilOneStepPfS_iii)
        .other          _Z14StencilOneStepPfS_iii,@"STO_CUDA_ENTRY STV_DEFAULT"
_Z14StencilOneStepPfS_iii:
.text._Z14StencilOneStepPfS_iii:
[----:B------:R-:W-:Y:S01]  /*0000*/  LDC R1, c[0x0][0x37c] ;  /* 0x0000df00ff017b82 */ /* 0x000fe20000000800 */
[----:B------:R-:W0:Y:S01]  /*0010*/  S2R R0, SR_TID.X ;  /* 0x0000000000007919 */ /* 0x000e220000002100 */
[----:B------:R-:W1:Y:S06]  /*0020*/  LDCU UR5, c[0x0][0x398] ;  /* 0x00007300ff0577ac */ /* 0x000e6c0008000800 */
[----:B------:R-:W0:Y:S01]  /*0030*/  S2UR UR4, SR_CTAID.X ;  /* 0x00000000000479c3 */ /* 0x000e220000002500 */
[----:B------:R-:W2:Y:S07]  /*0040*/  LDCU.64 UR6, c[0x0][0x358] ;  /* 0x00006b00ff0677ac */ /* 0x000eae0008000a00 */
[----:B------:R-:W0:Y:S01]  /*0050*/  LDC R3, c[0x0][0x360] ;  /* 0x0000d800ff037b82 */ /* 0x000e220000000800 */
[----:B-1----:R-:W-:Y:S01]  /*0060*/  UISETP.NE.AND UP0, UPT, UR5, 0x1, UPT ;  /* 0x000000010500788c */ /* 0x002fe2000bf05270 */
[----:B0-----:R-:W-:-:S08]  /*0070*/  IMAD R0, R3, UR4, R0 ;  /* 0x0000000403007c24 */ /* 0x001fd0000f8e0200 */
[----:B--2---:R-:W-:Y:S05]  /*0080*/  BRA.U !UP0, `(.L_x_0) ;  /* 0x0000000108d87547 */ /* 0x004fea000b800000 */
[----:B------:R-:W-:-:S09]  /*0090*/  UISETP.NE.AND UP0, UPT, UR5, URZ, UPT ;  /* 0x000000ff0500728c */ /* 0x000fd2000bf05270 */
[----:B------:R-:W-:Y:S05]  /*00a0*/  BRA.U UP0, `(.L_x_1) ;  /* 0x0000000100647547 */ /* 0x000fea000b800000 */
[----:B------:R-:W0:Y:S02]  /*00b0*/  LDCU.64 UR4, c[0x0][0x390] ;  /* 0x00007200ff0477ac */ /* 0x000e240008000a00 */
[----:B0-----:R-:W-:-:S04]  /*00c0*/  ULEA UR4, UR5, UR4, 0x1 ;  /* 0x0000000405047291 */ /* 0x001fc8000f8e08ff */
[----:B------:R-:W-:-:S06]  /*00d0*/  UIADD3 UR4, UPT, UPT, UR4, -0x1, URZ ;  /* 0xffffffff04047890 */ /* 0x000fcc000fffe0ff */
[----:B------:R-:W-:-:S04]  /*00e0*/  ISETP.GE.AND P0, PT, R0, UR4, PT ;  /* 0x0000000400007c0c */ /* 0x000fc8000bf06270 */
[----:B------:R-:W-:-:S13]  /*00f0*/  ISETP.LE.OR P0, PT, R0, UR5, P0 ;  /* 0x0000000500007c0c */ /* 0x000fda0008703670 */
[----:B------:R-:W-:Y:S05]  /*0100*/  @P0 EXIT ;  /* 0x000000000000094d */ /* 0x000fea0003800000 */
[----:B------:R-:W0:Y:S01]  /*0110*/  LDC.64 R2, c[0x0][0x380] ;  /* 0x0000e000ff027b82 */ /* 0x000e220000000a00 */
[----:B------:R-:W-:Y:S01]  /*0120*/  UMOV UR4, 0x9999999a ;  /* 0x9999999a00047882 */ /* 0x000fe20000000000 */
[----:B------:R-:W-:-:S06]  /*0130*/  UMOV UR5, 0x3fc99999 ;  /* 0x3fc9999900057882 */ /* 0x000fcc0000000000 */
[----:B------:R-:W1:Y:S01]  /*0140*/  LDC.64 R8, c[0x0][0x388] ;  /* 0x0000e200ff087b82 */ /* 0x000e620000000a00 */
[----:B0-----:R-:W-:-:S05]  /*0150*/  IMAD.WIDE R2, R0, 0x4, R2 ;  /* 0x0000000400027825 */ /* 0x001fca00078e0202 */
[----:B------:R-:W2:Y:S04]  /*0160*/  LDG.E R4, desc[UR6][R2.64+-0x4] ;  /* 0xfffffc0602047981 */ /* 0x000ea8000c1e1900 */
[----:B------:R-:W2:Y:S04]  /*0170*/  LDG.E R5, desc[UR6][R2.64+0x4] ;  /* 0x0000040602057981 */ /* 0x000ea8000c1e1900 */
[----:B------:R-:W3:Y:S01]  /*0180*/  LDG.E R10, desc[UR6][R2.64] ;  /* 0x00000006020a7981 */ /* 0x000ee2000c1e1900 */
[----:B--2---:R-:W-:-:S04]  /*0190*/  FADD R11, R4, R5 ;  /* 0x00000005040b7221 */ /* 0x004fc80000000000 */
[----:B------:R-:W0:Y:S08]  /*01a0*/  F2F.F64.F32 R6, R11 ;  /* 0x0000000b00067310 */ /* 0x000e300000201800 */
[----:B---3--:R-:W2:Y:S01]  /*01b0*/  F2F.F64.F32 R4, R10 ;  /* 0x0000000a00047310 */ /* 0x008ea20000201800 */
[----:B0-----:R-:W-:Y:S01]  /*01c0*/  DMUL R6, R6, UR4 ;  /* 0x0000000406067c28 */ /* 0x001fe20008000000 */
[----:B------:R-:W-:Y:S01]  /*01d0*/  UMOV UR4, 0x33333333 ;  /* 0x3333333300047882 */ /* 0x000fe20000000000 */
[----:B------:R-:W-:-:S06]  /*01e0*/  UMOV UR5, 0x3fe33333 ;  /* 0x3fe3333300057882 */ /* 0x000fcc0000000000 */
[----:B--2---:R-:W-:Y:S01]  /*01f0*/  DFMA R4, R4, UR4, R6 ;  /* 0x0000000404047c2b */ /* 0x004fe20008000006 */
[----:B-1----:R-:W-:-:S09]  /*0200*/  IMAD.WIDE R6, R0, 0x4, R8 ;  /* 0x0000000400067825 */ /* 0x002fd200078e0208 */
[----:B------:R-:W0:Y:S02]  /*0210*/  F2F.F32.F64 R5, R4 ;  /* 0x0000000400057310 */ /* 0x000e240000301000 */
[----:B0-----:R-:W-:Y:S01]  /*0220*/  STG.E desc[UR6][R6.64], R5 ;  /* 0x0000000506007986 */ /* 0x001fe2000c101906 */
[----:B------:R-:W-:Y:S05]  /*0230*/  EXIT ;  /* 0x000000000000794d */ /* 0x000fea0003800000 */
.L_x_1:
[----:B------:R-:W0:Y:S02]  /*0240*/  LDCU.64 UR4, c[0x0][0x390] ;  /* 0x00007200ff0477ac */ /* 0x000e240008000a00 */
[----:B0-----:R-:W-:-:S04]  /*0250*/  ULEA UR4, UR5, UR4, 0x1 ;  /* 0x0000000405047291 */ /* 0x001fc8000f8e08ff */
[----:B------:R-:W-:-:S06]  /*0260*/  UIADD3 UR4, UPT, UPT, UR4, -0x1, URZ ;  /* 0xffffffff04047890 */ /* 0x000fcc000fffe0ff */
[----:B------:R-:W-:-:S04]  /*0270*/  ISETP.GE.AND P0, PT, R0, UR4, PT ;  /* 0x0000000400007c0c */ /* 0x000fc8000bf06270 */
[----:B------:R-:W-:-:S13]  /*0280*/  ISETP.LT.OR P0, PT, R0, 0x1, P0 ;  /* 0x000000010000780c */ /* 0x000fda0000701670 */
[----:B------:R-:W-:Y:S05]  /*0290*/  @P0 EXIT ;  /* 0x000000000000094d */ /* 0x000fea0003800000 */
[----:B------:R-:W0:Y:S01]  /*02a0*/  LDC.64 R2, c[0x0][0x380] ;  /* 0x0000e000ff027b82 */ /* 0x000e220000000a00 */
[----:B------:R-:W-:Y:S01]  /*02b0*/  IADD3 R7, PT, PT, R0, -0x1, RZ ;  /* 0xffffffff00077810 */ /* 0x000fe20007ffe0ff */
[----:B------:R-:W-:Y:S01]  /*02c0*/  UMOV UR4, 0x9999999a ;  /* 0x9999999a00047882 */ /* 0x000fe20000000000 */
[----:B------:R-:W-:-:S05]  /*02d0*/  UMOV UR5, 0x3fc99999 ;  /* 0x3fc9999900057882 */ /* 0x000fca0000000000 */
[----:B------:R-:W1:Y:S01]  /*02e0*/  LDC.64 R10, c[0x0][0x388] ;  /* 0x0000e200ff0a7b82 */ /* 0x000e620000000a00 */
[----:B0-----:R-:W-:-:S04]  /*02f0*/  IMAD.WIDE.U32 R6, R7, 0x4, R2 ;  /* 0x0000000407067825 */ /* 0x001fc800078e0002 */
[----:B------:R-:W-:Y:S02]  /*0300*/  IMAD.WIDE.U32 R2, R0, 0x4, R2 ;  /* 0x0000000400027825 */ /* 0x000fe400078e0002 */
[----:B------:R-:W2:Y:S04]  /*0310*/  LDG.E R6, desc[UR6][R6.64] ;  /* 0x0000000606067981 */ /* 0x000ea8000c1e1900 */
[----:B------:R-:W2:Y:S04]  /*0320*/  LDG.E R5, desc[UR6][R2.64+0x4] ;  /* 0x0000040602057981 */ /* 0x000ea8000c1e1900 */
[----:B------:R-:W3:Y:S01]  /*0330*/  LDG.E R12, desc[UR6][R2.64] ;  /* 0x00000006020c7981 */ /* 0x000ee2000c1e1900 */
[----:B--2---:R-:W-:Y:S01]  /*0340*/  FADD R13, R6, R5 ;  /* 0x00000005060d7221 */ /* 0x004fe20000000000 */
[----:B-1----:R-:W-:-:S03]  /*0350*/  IMAD.WIDE.U32 R6, R0, 0x4, R10 ;  /* 0x0000000400067825 */ /* 0x002fc600078e000a */
[----:B------:R-:W0:Y:S08]  /*0360*/  F2F.F64.F32 R8, R13 ;  /* 0x0000000d00087310 */ /* 0x000e300000201800 */
[----:B---3--:R-:W1:Y:S01]  /*0370*/  F2F.F64.F32 R4, R12 ;  /* 0x0000000c00047310 */ /* 0x008e620000201800 */
[----:B0-----:R-:W-:Y:S01]  /*0380*/  DMUL R8, R8, UR4 ;  /* 0x0000000408087c28 */ /* 0x001fe20008000000 */
[----:B------:R-:W-:Y:S01]  /*0390*/  UMOV UR4, 0x33333333 ;  /* 0x3333333300047882 */ /* 0x000fe20000000000 */
[----:B------:R-:W-:-:S06]  /*03a0*/  UMOV UR5, 0x3fe33333 ;  /* 0x3fe3333300057882 */ /* 0x000fcc0000000000 */
[----:B-1----:R-:W-:-:S10]  /*03b0*/  DFMA R4, R4, UR4, R8 ;  /* 0x0000000404047c2b */ /* 0x002fd40008000008 */
[----:B------:R-:W0:Y:S02]  /*03c0*/  F2F.F32.F64 R5, R4 ;  /* 0x0000000400057310 */ /* 0x000e240000301000 */
[----:B0-----:R-:W-:Y:S01]  /*03d0*/  STG.E desc[UR6][R6.64], R5 ;  /* 0x0000000506007986 */ /* 0x001fe2000c101906 */
[----:B------:R-:W-:Y:S05]  /*03e0*/  EXIT ;  /* 0x000000000000794d */ /* 0x000fea0003800000 */
.L_x_0:
[----:B------:R-:W0:Y:S02]  /*03f0*/  LDCU.64 UR4, c[0x0][0x390] ;  /* 0x00007200ff0477ac */ /* 0x000e240008000a00 */
[----:B0-----:R-:W-:-:S06]  /*0400*/  UIADD3 UR4, UPT, UPT, UR5, -0x1, UR4 ;  /* 0xffffffff05047890 */ /* 0x001fcc000fffe004 */
        /* <DEDUP_REMOVED lines=9> */
[C---:B------:R-:W-:Y:S02]  /*04a0*/  IMAD.WIDE.U32 R6, R0.reuse, 0x4, R2 ;  /* 0x0000000400067825 */ /* 0x040fe400078e0002 */
[----:B------:R-:W2:Y:S04]  /*04b0*/  LDG.E R8, desc[UR6][R8.64] ;  /* 0x0000000608087981 */ /* 0x000ea8000c1e1900 */
[----:B------:R-:W2:Y:S04]  /*04c0*/  LDG.E R3, desc[UR6][R6.64+0x4] ;  /* 0x0000040606037981 */ /* 0x000ea8000c1e1900 */
[----:B------:R-:W3:Y:S01]  /*04d0*/  LDG.E R12, desc[UR6][R6.64] ;  /* 0x00000006060c7981 */ /* 0x000ee2000c1e1900 */
[----:B-1----:R-:W-:-:S04]  /*04e0*/  IMAD.WIDE.U32 R10, R0, 0x4, R10 ;  /* 0x00000004000a7825 */ /* 0x002fc800078e000a */
[----:B--2---:R-:W-:-:S04]  /*04f0*/  FADD R13, R8, R3 ;  /* 0x00000003080d7221 */ /* 0x004fc80000000000 */
        /* <DEDUP_REMOVED lines=9> */
.L_x_2:
[----:B------:R-:W-:-:S00]  /*0590*/  BRA `(.L_x_2) ;  /* 0xfffffffc00fc7947 */ /* 0x000fc0000383ffff */
[----:B------:R-:W-:-:S00]  /*05a0*/  NOP ;  /* 0x0000000000007918 */ /* 0x000fc00000000000 */
        /* <DEDUP_REMOVED lines=13> */
.L_x_5:


//--------------------- .text._Z17printDeviceMemoryPfi --------------------------
	.section	.text._Z17printDeviceMemoryPfi,"ax",@progbits
	.align	128
        .global         _Z17printDeviceMemoryPfi
        .type           _Z17printDeviceMemoryPfi,@function
        .size           _Z17printDeviceMemoryPfi,(.L_x_6 - _Z17printDeviceMemoryPfi)
        .other          _Z17printDeviceMemoryPfi,@"STO_CUDA_ENTRY STV_DEFAULT"
_Z17printDeviceMemoryPfi:
.text._Z17printDeviceMemoryPfi:
[----:B------:R-:W0:Y:S01]  /*0000*/  LDC R1, c[0x0][0x37c] ;  /* 0x0000df00ff017b82 */ /* 0x000e220000000800 */
[----:B------:R-:W1:Y:S01]  /*0010*/  S2R R0, SR_TID.X ;  /* 0x0000000000007919 */ /* 0x000e620000002100 */
[----:B------:R-:W2:Y:S06]  /*0020*/  LDCU UR5, c[0x0][0x2fc] ;  /* 0x00005f80ff0577ac */ /* 0x000eac0008000800 */
[----:B------:R-:W1:Y:S01]  /*0030*/  S2UR UR6, SR_CTAID.X ;  /* 0x00000000000679c3 */ /* 0x000e620000002500 */
[----:B0-----:R-:W-:Y:S01]  /*0040*/  VIADD R1, R1, 0xfffffff0 ;  /* 0xfffffff001017836 */ /* 0x001fe20000000000 */
[----:B------:R-:W0:Y:S01]  /*0050*/  LDCU UR7, c[0x0][0x388] ;  /* 0x00007100ff0777ac */ /* 0x000e220008000800 */
[----:B------:R-:W3:Y:S05]  /*0060*/  LDCU UR4, c[0x0][0x2f8] ;  /* 0x00005f00ff0477ac */ /* 0x000eea0008000800 */
[----:B------:R-:W1:Y:S01]  /*0070*/  LDC R3, c[0x0][0x360] ;  /* 0x0000d800ff037b82 */ /* 0x000e620000000800 */
[----:B---3--:R-:W-:-:S05]  /*0080*/  IADD3 R6, P1, PT, R1, UR4, RZ ;  /* 0x0000000401067c10 */ /* 0x008fca000ff3e0ff */
[----:B--2---:R-:W-:Y:S02]  /*0090*/  IMAD.X R7, RZ, RZ, UR5, P1 ;  /* 0x00000005ff077e24 */ /* 0x004fe400088e06ff */
[----:B-1----:R-:W-:-:S05]  /*00a0*/  IMAD R0, R3, UR6, R0 ;  /* 0x0000000603007c24 */ /* 0x002fca000f8e0200 */
[----:B0-----:R-:W-:-:S13]  /*00b0*/  ISETP.GE.AND P0, PT, R0, UR7, PT ;  /* 0x0000000700007c0c */ /* 0x001fda000bf06270 */
[----:B------:R-:W-:Y:S05]  /*00c0*/  @P0 EXIT ;  /* 0x000000000000094d */ /* 0x000fea0003800000 */
[----:B------:R-:W0:Y:S01]  /*00d0*/  LDC.64 R2, c[0x0][0x380] ;  /* 0x0000e000ff027b82 */ /* 0x000e220000000a00 */
[----:B------:R-:W1:Y:S01]  /*00e0*/  LDCU.64 UR4, c[0x0][0x358] ;  /* 0x00006b00ff0477ac */ /* 0x000e620008000a00 */
[----:B0-----:R-:W-:-:S06]  /*00f0*/  IMAD.WIDE R2, R0, 0x4, R2 ;  /* 0x0000000400027825 */ /* 0x001fcc00078e0202 */
[----:B-1----:R-:W2:Y:S01]  /*0100*/  LDG.E R2, desc[UR4][R2.64] ;  /* 0x0000000402027981 */ /* 0x002ea2000c1e1900 */
[----:B------:R-:W-:Y:S01]  /*0110*/  MOV R10, 0x8 ;  /* 0x00000008000a7802 */ /* 0x000fe20000000f00 */
[----:B------:R-:W0:Y:S02]  /*0120*/  LDCU.64 UR4, c[0x4][URZ] ;  /* 0x01000000ff0477ac */ /* 0x000e240008000a00 */
[----:B------:R1:W-:Y:S03]  /*0130*/  STL [R1], R0 ;  /* 0x0000000001007387 */ /* 0x0003e60000100800 */
[----:B------:R-:W3:Y:S01]  /*0140*/  LDC.64 R10, c[0x4][R10] ;  /* 0x010000000a0a7b82 */ /* 0x000ee20000000a00 */
[----:B0-----:R-:W-:Y:S01]  /*0150*/  MOV R4, UR4 ;  /* 0x0000000400047c02 */ /* 0x001fe20008000f00 */
[----:B------:R-:W-:Y:S01]  /*0160*/  IMAD.U32 R5, RZ, RZ, UR5 ;  /* 0x00000005ff057e24 */ /* 0x000fe2000f8e00ff */
[----:B--2---:R-:W0:Y:S02]  /*0170*/  F2F.F64.F32 R8, R2 ;  /* 0x0000000200087310 */ /* 0x004e240000201800 */
[----:B0--3--:R1:W-:Y:S04]  /*0180*/  STL.64 [R1+0x8], R8 ;  /* 0x0000080801007387 */ /* 0x0093e80000100a00 */
[----:B------:R-:W-:-:S07]  /*0190*/  LEPC R20, `(.L_x_3) ;  /* 0x000000001014794e */ /* 0x000fce0000000000 */
[----:B-1----:R-:W-:Y:S05]  /*01a0*/  CALL.ABS.NOINC R10 ;  /* 0x000000000a007343 */ /* 0x002fea0003c00000 */
.L_x_3:
[----:B------:R-:W-:Y:S05]  /*01b0*/  EXIT ;  /* 0x000000000000794d */ /* 0x000fea0003800000 */
.L_x_4:
        /* <DEDUP_REMOVED lines=12> */
.L_x_6:


//--------------------- .nv.global.init           --------------------------
	.section	.nv.global.init,"aw",@progbits
.nv.global.init:
	.type		$str,@object
	.size		$str,(.L_0 - $str)
$str:
        /*0000*/ 	.byte	0x25, 0x64, 0x20, 0x7c, 0x20, 0x25, 0x66, 0x20, 0x0a, 0x00
.L_0:


//--------------------- .nv.shared.reserved.0     --------------------------
	.section	.nv.shared.reserved.0,"aw",@nobits
	.weak		__nv_reservedSMEM_offset_0_alias
	.size		__nv_reservedSMEM_offset_0_alias, 0, 64
	.other		__nv_reservedSMEM_offset_0_alias,@"STO_CUDA_RESERVED_SHARED STV_DEFAULT"
__nv_reservedSMEM_offset_0_alias:
	.zero		0
	.zero		64


//--------------------- .nv.constant0._Z14StencilOneStepPfS_iii --------------------------
	.section	.nv.constant0._Z14StencilOneStepPfS_iii,"a",@progbits
	.sectionflags	@""
	.align	4
.nv.constant0._Z14StencilOneStepPfS_iii:
	.zero		924


//--------------------- .nv.constant0._Z17printDeviceMemoryPfi --------------------------
	.section	.nv.constant0._Z17printDeviceMemoryPfi,"a",@progbits
	.sectionflags	@""
	.align	4
.nv.constant0._Z17printDeviceMemoryPfi:
	.zero		908


//--------------------- SYMBOLS --------------------------

	.type		.nv.reservedSmem.offset0,@object
	.size		.nv.reservedSmem.offset0,0x4
	.type		vprintf,@function
